	.headerflags	@"EF_CUDA_TEXMODE_UNIFIED EF_CUDA_64BIT_ADDRESS EF_CUDA_SM86 EF_CUDA_VIRTUAL_SM(EF_CUDA_SM86)"
	.elftype	@"ET_EXEC"


//--------------------- .nv.info                  --------------------------
	.section	.nv.info,"",@"SHT_CUDA_INFO"
	.align	4


	//----- nvinfo : EIATTR_REGCOUNT
	.align		4
        /*0000*/ 	.byte	0x04, 0x2f
        /*0002*/ 	.short	(.L_1 - .L_0)
	.align		4
.L_0:
        /*0004*/ 	.word	index@(triton__0d1d2d3de)
        /*0008*/ 	.word	0x0000000e


	//----- nvinfo : EIATTR_MAX_STACK_SIZE
	.align		4
.L_1:
        /*000c*/ 	.byte	0x04, 0x23
        /*000e*/ 	.short	(.L_3 - .L_2)
	.align		4
.L_2:
        /*0010*/ 	.word	index@(triton__0d1d2d3de)
        /*0014*/ 	.word	0x00000000


	//----- nvinfo : EIATTR_MIN_STACK_SIZE
	.align		4
.L_3:
        /*0018*/ 	.byte	0x04, 0x12
        /*001a*/ 	.short	(.L_5 - .L_4)
	.align		4
.L_4:
        /*001c*/ 	.word	index@(triton__0d1d2d3de)
        /*0020*/ 	.word	0x00000000


	//----- nvinfo : EIATTR_FRAME_SIZE
	.align		4
.L_5:
        /*0024*/ 	.byte	0x04, 0x11
        /*0026*/ 	.short	(.L_7 - .L_6)
	.align		4
.L_6:
        /*0028*/ 	.word	index@(triton__0d1d2d3de)
        /*002c*/ 	.word	0x00000000
.L_7:


//--------------------- .nv.info.triton__0d1d2d3de --------------------------
	.section	.nv.info.triton__0d1d2d3de,"",@"SHT_CUDA_INFO"
	.align	4


	//----- nvinfo : EIATTR_CUDA_API_VERSION
	.align		4
        /*0000*/ 	.byte	0x04, 0x37
        /*0002*/ 	.short	(.L_9 - .L_8)
.L_8:
        /*0004*/ 	.word	0x0000007b


	//----- nvinfo : EIATTR_SW2861232_WAR
	.align		4
.L_9:
        /*0008*/ 	.byte	0x01, 0x35
	.zero		2


	//----- nvinfo : EIATTR_PARAM_CBANK
	.align		4
        /*000c*/ 	.byte	0x04, 0x0a
        /*000e*/ 	.short	(.L_11 - .L_10)
	.align		4
.L_10:
        /*0010*/ 	.word	index@(.nv.constant0.triton__0d1d2d3de)
        /*0014*/ 	.short	0x0160
        /*0016*/ 	.short	0x001c


	//----- nvinfo : EIATTR_CBANK_PARAM_SIZE
	.align		4
.L_11:
        /*0018*/ 	.byte	0x03, 0x19
        /*001a*/ 	.short	0x001c


	//----- nvinfo : EIATTR_KPARAM_INFO
	.align		4
        /*001c*/ 	.byte	0x04, 0x17
        /*001e*/ 	.short	(.L_13 - .L_12)
.L_12:
        /*0020*/ 	.word	0x00000000
        /*0024*/ 	.short	0x0003
        /*0026*/ 	.short	0x0018
        /*0028*/ 	.byte	0x00, 0xf0, 0x11, 0x00


	//----- nvinfo : EIATTR_KPARAM_INFO
	.align		4
.L_13:
        /*002c*/ 	.byte	0x04, 0x17
        /*002e*/ 	.short	(.L_15 - .L_14)
.L_14:
        /*0030*/ 	.word	0x00000000
        /*0034*/ 	.short	0x0002
        /*0036*/ 	.short	0x0010
        /*0038*/ 	.byte	0x00, 0xf0, 0x21, 0x00


	//----- nvinfo : EIATTR_KPARAM_INFO
	.align		4
.L_15:
        /*003c*/ 	.byte	0x04, 0x17
        /*003e*/ 	.short	(.L_17 - .L_16)
.L_16:
        /*0040*/ 	.word	0x00000000
        /*0044*/ 	.short	0x0001
        /*0046*/ 	.short	0x0008
        /*0048*/ 	.byte	0x00, 0xf0, 0x21, 0x00


	//----- nvinfo : EIATTR_KPARAM_INFO
	.align		4
.L_17:
        /*004c*/ 	.byte	0x04, 0x17
        /*004e*/ 	.short	(.L_19 - .L_18)
.L_18:
        /*0050*/ 	.word	0x00000000
        /*0054*/ 	.short	0x0000
        /*0056*/ 	.short	0x0000
        /*0058*/ 	.byte	0x00, 0xf0, 0x21, 0x00


	//----- nvinfo : EIATTR_MAXREG_COUNT
	.align		4
.L_19:
        /*005c*/ 	.byte	0x03, 0x1b
        /*005e*/ 	.short	0x00ff


	//----- nvinfo : EIATTR_EXIT_INSTR_OFFSETS
	.align		4
        /*0060*/ 	.byte	0x04, 0x1c
        /*0062*/ 	.short	(.L_21 - .L_20)


	//   ....[0]....
.L_20:
        /*0064*/ 	.word	0x00000260


	//   ....[1]....
        /*0068*/ 	.word	0x00000280


	//----- nvinfo : EIATTR_MAX_THREADS
	.align		4
.L_21:
        /*006c*/ 	.byte	0x04, 0x05
        /*006e*/ 	.short	(.L_23 - .L_22)
.L_22:
        /*0070*/ 	.word	0x00000100
        /*0074*/ 	.word	0x00000001
        /*0078*/ 	.word	0x00000001
.L_23:


//--------------------- .nv.rel.action            --------------------------
	.section	.nv.rel.action,"",@"SHT_CUDA_RELOCINFO"
	.align	8
	.sectionentsize	8
        /*0000*/ 	.byte	0x73, 0x00, 0x00, 0x00, 0x00, 0x00, 0x00, 0x00, 0x00, 0x00, 0x00, 0x11, 0x25, 0x00, 0x05, 0x36


//--------------------- .nv.constant0.triton__0d1d2d3de --------------------------
	.section	.nv.constant0.triton__0d1d2d3de,"a",@progbits
	.align	4
.nv.constant0.triton__0d1d2d3de:
	.zero		380


//--------------------- .text.triton__0d1d2d3de   --------------------------
	.section	.text.triton__0d1d2d3de,"ax",@progbits
	.sectioninfo	@"SHI_REGISTERS=14"
	.align	128
        .global         triton__0d1d2d3de
        .type           triton__0d1d2d3de,@function
        .size           triton__0d1d2d3de,(.L_x_1 - triton__0d1d2d3de)
        .other          triton__0d1d2d3de,@"STO_CUDA_ENTRY STV_DEFAULT"
triton__0d1d2d3de:
.text.triton__0d1d2d3de:
[----:B------:R-:W-:-:S02]  /*0000*/  IMAD.MOV.U32 R1, RZ, RZ, c[0x0][0x28] ;  /* 0x00000a00ff017624 */ /* 0x000fc400078e00ff */
[----:B------:R-:W0:Y:S01]  /*0010*/  S2R R0, SR_TID.X ;  /* 0x0000000000007919 */ /* 0x000e220000002100 */
[----:B------:R-:W-:Y:S01]  /*0020*/  CS2R R10, SRZ ;  /* 0x00000000000a7805 */ /* 0x000fe2000001ff00 */
[----:B------:R-:W-:Y:S02]  /*0030*/  ULDC.64 UR4, c[0x0][0x118] ;  /* 0x0000460000047ab9 */ /* 0x000fe40000000a00 */
[----:B------:R-:W1:Y:S01]  /*0040*/  S2R R5, SR_CTAID.X ;  /* 0x0000000000057919 */ /* 0x000e620000002500 */
[----:B0-----:R-:W-:Y:S01]  /*0050*/  IMAD.SHL.U32 R0, R0, 0x2, RZ ;  /* 0x0000000200007824 */ /* 0x001fe200078e00ff */
[----:B-1----:R-:W-:-:S04]  /*0060*/  SHF.R.S32.HI R3, RZ, 0x16, R5 ;  /* 0x00000016ff037819 */ /* 0x002fc80000011405 */
[----:B------:R-:W-:Y:S02]  /*0070*/  LOP3.LUT R0, R0, 0x1fe, RZ, 0xc0, !PT ;  /* 0x000001fe00007812 */ /* 0x000fe400078ec0ff */
[----:B------:R-:W-:Y:S02]  /*0080*/  SGXT R3, R3, 0x1 ;  /* 0x000000010303781a */ /* 0x000fe40000000200 */
[----:B------:R-:W-:-:S04]  /*0090*/  LEA R0, R5, R0, 0x9 ;  /* 0x0000000005007211 */ /* 0x000fc800078e48ff */
[----:B------:R-:W-:Y:S01]  /*00a0*/  LEA.HI R3, R3, R0, RZ, 0x4 ;  /* 0x0000000003037211 */ /* 0x000fe200078f20ff */
[C---:B------:R-:W-:Y:S01]  /*00b0*/  IMAD.HI R6, R0.reuse, 0x51eb851f, RZ ;  /* 0x51eb851f00067827 */ /* 0x040fe200078e02ff */
[----:B------:R-:W-:Y:S02]  /*00c0*/  ISETP.GE.AND P0, PT, R0, c[0x0][0x178], PT ;  /* 0x00005e0000007a0c */ /* 0x000fe40003f06270 */
[----:B------:R-:W-:Y:S02]  /*00d0*/  SHF.R.S32.HI R2, RZ, 0x4, R3 ;  /* 0x00000004ff027819 */ /* 0x000fe40000011403 */
[----:B------:R-:W-:Y:S02]  /*00e0*/  SHF.R.U32.HI R7, RZ, 0x1f, R6 ;  /* 0x0000001fff077819 */ /* 0x000fe40000011606 */
[----:B------:R-:W-:Y:S01]  /*00f0*/  LOP3.LUT R3, R3, 0xfffffff0, RZ, 0xc0, !PT ;  /* 0xfffffff003037812 */ /* 0x000fe200078ec0ff */
[----:B------:R-:W-:Y:S01]  /*0100*/  IMAD.HI R4, R2, 0x51eb851f, RZ ;  /* 0x51eb851f02047827 */ /* 0x000fe200078e02ff */
[----:B------:R-:W-:-:S02]  /*0110*/  LEA.HI.SX32 R8, R6, R7, 0x18 ;  /* 0x0000000706087211 */ /* 0x000fc400078fc2ff */
[----:B------:R-:W-:Y:S01]  /*0120*/  LEA.HI.SX32 R6, R6, R7, 0x15 ;  /* 0x0000000706067211 */ /* 0x000fe200078faaff */
[----:B------:R-:W-:Y:S01]  /*0130*/  IMAD.MOV.U32 R7, RZ, RZ, 0x4 ;  /* 0x00000004ff077424 */ /* 0x000fe200078e00ff */
[----:B------:R-:W-:Y:S02]  /*0140*/  SHF.R.U32.HI R5, RZ, 0x1f, R4 ;  /* 0x0000001fff057819 */ /* 0x000fe40000011604 */
[----:B------:R-:W-:Y:S02]  /*0150*/  LEA.HI R9, R8, R8, RZ, 0x3 ;  /* 0x0000000808097211 */ /* 0x000fe400078f18ff */
[----:B------:R-:W-:Y:S02]  /*0160*/  LEA.HI R5, R4, R5, RZ, 0x1c ;  /* 0x0000000504057211 */ /* 0x000fe400078fe0ff */
[----:B------:R-:W-:-:S03]  /*0170*/  LOP3.LUT R9, R9, 0xffffff8, RZ, 0xc0, !PT ;  /* 0x0ffffff809097812 */ /* 0x000fc600078ec0ff */
[----:B------:R-:W-:Y:S02]  /*0180*/  IMAD R5, R5, -0x32, R2 ;  /* 0xffffffce05057824 */ /* 0x000fe400078e0202 */
[----:B------:R-:W-:Y:S02]  /*0190*/  IMAD.IADD R9, R8, 0x1, -R9 ;  /* 0x0000000108097824 */ /* 0x000fe400078e0a09 */
[----:B------:R-:W-:Y:S02]  /*01a0*/  IMAD.IADD R2, R0, 0x1, -R3 ;  /* 0x0000000100027824 */ /* 0x000fe400078e0a03 */
[----:B------:R-:W-:-:S03]  /*01b0*/  IMAD R3, R6, 0x32, R5 ;  /* 0x0000003206037824 */ /* 0x000fc600078e0205 */
[----:B------:R-:W-:Y:S02]  /*01c0*/  LEA R2, R9, R2, 0x4 ;  /* 0x0000000209027211 */ /* 0x000fe400078e20ff */
[----:B------:R-:W-:Y:S02]  /*01d0*/  CS2R R8, SRZ ;  /* 0x0000000000087805 */ /* 0x000fe4000001ff00 */
[----:B------:R-:W-:Y:S01]  /*01e0*/  LEA R3, R3, R2, 0x7 ;  /* 0x0000000203037211 */ /* 0x000fe200078e38ff */
[----:B------:R-:W-:-:S04]  /*01f0*/  IMAD.WIDE R4, R2, R7, c[0x0][0x168] ;  /* 0x00005a0002047625 */ /* 0x000fc800078e0207 */
[-C--:B------:R-:W-:Y:S01]  /*0200*/  IMAD.WIDE R2, R3, R7.reuse, c[0x0][0x160] ;  /* 0x0000580003027625 */ /* 0x080fe200078e0207 */
[----:B------:R-:W2:Y:S04]  /*0210*/  @!P0 LDG.E.EL.64 R10, [R4.64] ;  /* 0x00000004040a8981 */ /* 0x000ea8000c2e1b00 */
[----:B------:R-:W2:Y:S01]  /*0220*/  @!P0 LDG.E.64 R8, [R2.64] ;  /* 0x0000000402088981 */ /* 0x000ea2000c1e1b00 */
[----:B------:R-:W-:Y:S01]  /*0230*/  IMAD.WIDE R6, R0, R7, c[0x0][0x170] ;  /* 0x00005c0000067625 */ /* 0x000fe200078e0207 */
[----:B--2---:R-:W-:Y:S01]  /*0240*/  FADD R8, R10, R8 ;  /* 0x000000080a087221 */ /* 0x004fe20000000000 */
[----:B------:R-:W-:Y:S01]  /*0250*/  FADD R9, R11, R9 ;  /* 0x000000090b097221 */ /* 0x000fe20000000000 */
[----:B------:R-:W-:Y:S06]  /*0260*/  @P0 EXIT ;  /* 0x000000000000094d */ /* 0x000fec0003800000 */
[----:B------:R-:W-:Y:S01]  /*0270*/  STG.E.64 [R6.64], R8 ;  /* 0x0000000806007986 */ /* 0x000fe2000c101b04 */
[----:B------:R-:W-:Y:S05]  /*0280*/  EXIT ;  /* 0x000000000000794d */ /* 0x000fea0003800000 */
.L_x_0:
[----:B------:R-:W-:-:S00]  /*0290*/  BRA `(.L_x_0) ;  /* 0xfffffff000007947 */ /* 0x000fc0000383ffff */
[----:B------:R-:W-:-:S00]  /*02a0*/  NOP ;  /* 0x0000000000007918 */ /* 0x000fc00000000000 */
        /* <DEDUP_REMOVED lines=13> */
.L_x_1:
